//
// Generated by NVIDIA NVVM Compiler
//
// Compiler Build ID: CL-36424714
// Cuda compilation tools, release 13.0, V13.0.88
// Based on NVVM 20.0.0
//

.version 9.0
.target sm_100
.address_size 64

	// .globl	_Z10riemannSumffiPf
.extern .shared .align 16 .b8 cache[];

.visible .entry _Z10riemannSumffiPf(
	.param .f32 _Z10riemannSumffiPf_param_0,
	.param .f32 _Z10riemannSumffiPf_param_1,
	.param .u32 _Z10riemannSumffiPf_param_2,
	.param .u64 .ptr .align 1 _Z10riemannSumffiPf_param_3
)
{
	.reg .pred 	%p<7>;
	.reg .b32 	%r<19>;
	.reg .b32 	%f<17>;
	.reg .b64 	%rd<5>;

	ld.param.f32 	%f4, [_Z10riemannSumffiPf_param_0];
	ld.param.f32 	%f5, [_Z10riemannSumffiPf_param_1];
	ld.param.u32 	%r11, [_Z10riemannSumffiPf_param_2];
	ld.param.u64 	%rd1, [_Z10riemannSumffiPf_param_3];
	mov.u32 	%r1, %tid.x;
	mov.u32 	%r2, %ctaid.x;
	mov.u32 	%r18, %ntid.x;
	mad.lo.s32 	%r17, %r2, %r18, %r1;
	setp.ge.s32 	%p1, %r17, %r11;
	mov.f32 	%f16, 0f00000000;
	@%p1 bra 	$L__BB0_3;
	mov.u32 	%r12, %nctaid.x;
	mul.lo.s32 	%r5, %r18, %r12;
	mov.f32 	%f16, 0f00000000;
$L__BB0_2:
	cvt.rn.f32.s32 	%f8, %r17;
	fma.rn.f32 	%f9, %f5, %f8, %f4;
	mul.f32 	%f10, %f9, %f9;
	fma.rn.f32 	%f16, %f5, %f10, %f16;
	add.s32 	%r17, %r17, %r5;
	setp.lt.s32 	%p2, %r17, %r11;
	@%p2 bra 	$L__BB0_2;
$L__BB0_3:
	shl.b32 	%r13, %r1, 2;
	mov.u32 	%r14, cache;
	add.s32 	%r8, %r14, %r13;
	st.shared.f32 	[%r8], %f16;
	bar.sync 	0;
	setp.lt.u32 	%p3, %r18, 2;
	@%p3 bra 	$L__BB0_7;
$L__BB0_4:
	shr.u32 	%r10, %r18, 1;
	setp.ge.u32 	%p4, %r1, %r10;
	@%p4 bra 	$L__BB0_6;
	shl.b32 	%r15, %r10, 2;
	add.s32 	%r16, %r8, %r15;
	ld.shared.f32 	%f11, [%r16];
	ld.shared.f32 	%f12, [%r8];
	add.f32 	%f13, %f11, %f12;
	st.shared.f32 	[%r8], %f13;
$L__BB0_6:
	bar.sync 	0;
	setp.gt.u32 	%p5, %r18, 3;
	mov.u32 	%r18, %r10;
	@%p5 bra 	$L__BB0_4;
$L__BB0_7:
	setp.ne.s32 	%p6, %r1, 0;
	@%p6 bra 	$L__BB0_9;
	ld.shared.f32 	%f14, [cache];
	cvta.to.global.u64 	%rd2, %rd1;
	mul.wide.u32 	%rd3, %r2, 4;
	add.s64 	%rd4, %rd2, %rd3;
	st.global.f32 	[%rd4], %f14;
$L__BB0_9:
	ret;

}


// ===== COMPILED SASS (sm_100) =====

	.target	sm_100

	.elftype	@"ET_EXEC"


//--------------------- .note.nv.tkinfo           --------------------------
	.section	.note.nv.tkinfo,"",@"SHT_NOTE"
	.sectionflags	@"SHF_NOTE_NV_TKINFO"
	.tkinfo
        /*0018*/ 	.word	0x00000002
        /*0030*/ 	.string	""
        /*0030*/ 	.string	"ptxas"
        /*0030*/ 	.string	"Cuda compilation tools, release 13.0, V13.0.88"
        /*0030*/ 	.string	"Build cuda_13.0.r13.0/compiler.36424714_0"
        /*0030*/ 	.string	"-arch sm_100 -m 64 "



//--------------------- .note.nv.cuinfo           --------------------------
	.section	.note.nv.cuinfo,"",@"SHT_NOTE"
	.sectionflags	@"SHF_NOTE_NV_CUINFO"
        /*0018*/ 	.short	0x0002
        /*001a*/ 	.short	0x0064
        /*001c*/ 	.short	0x0082
	.zero		2


//--------------------- .nv.info                  --------------------------
	.section	.nv.info,"",@"SHT_CUDA_INFO"
	.align	4


	//----- nvinfo : EIATTR_REGCOUNT
	.align		4
        /*0000*/ 	.byte	0x04, 0x2f
        /*0002*/ 	.short	(.L_1 - .L_0)
	.align		4
.L_0:
        /*0004*/ 	.word	index@(_Z10riemannSumffiPf)
        /*0008*/ 	.word	0x0000000c


	//----- nvinfo : EIATTR_FRAME_SIZE
	.align		4
.L_1:
        /*000c*/ 	.byte	0x04, 0x11
        /*000e*/ 	.short	(.L_3 - .L_2)
	.align		4
.L_2:
        /*0010*/ 	.word	index@(_Z10riemannSumffiPf)
        /*0014*/ 	.word	0x00000000


	//----- nvinfo : EIATTR_MIN_STACK_SIZE
	.align		4
.L_3:
        /*0018*/ 	.byte	0x04, 0x12
        /*001a*/ 	.short	(.L_5 - .L_4)
	.align		4
.L_4:
        /*001c*/ 	.word	index@(_Z10riemannSumffiPf)
        /*0020*/ 	.word	0x00000000
.L_5:


//--------------------- .nv.compat                --------------------------
	.section	.nv.compat,"",@"SHT_CUDA_COMPAT_INFO"
	.align	4
        /*0000*/ 	.byte	0x02, 0x09, 0x00, 0x00, 0x02, 0x02, 0x01, 0x00, 0x02, 0x05, 0x05, 0x00, 0x03, 0x07, 0x01, 0x01
        /*0010*/ 	.byte	0x02, 0x03, 0x00, 0x00, 0x02, 0x06, 0x01, 0x00, 0x04, 0x0b, 0x08, 0x00, 0x09, 0x00, 0x00, 0x00
        /*0020*/ 	.byte	0x00, 0x00, 0x00, 0x00


//--------------------- .nv.info._Z10riemannSumffiPf --------------------------
	.section	.nv.info._Z10riemannSumffiPf,"",@"SHT_CUDA_INFO"
	.sectionflags	@""
	.align	4


	//----- nvinfo : EIATTR_CUDA_API_VERSION
	.align		4
        /*0000*/ 	.byte	0x04, 0x37
        /*0002*/ 	.short	(.L_7 - .L_6)
.L_6:
        /*0004*/ 	.word	0x00000082


	//----- nvinfo : EIATTR_KPARAM_INFO
	.align		4
.L_7:
        /*0008*/ 	.byte	0x04, 0x17
        /*000a*/ 	.short	(.L_9 - .L_8)
.L_8:
        /*000c*/ 	.word	0x00000000
        /*0010*/ 	.short	0x0003
        /*0012*/ 	.short	0x0010
        /*0014*/ 	.byte	0x00, 0xf5, 0x21, 0x00


	//----- nvinfo : EIATTR_KPARAM_INFO
	.align		4
.L_9:
        /*0018*/ 	.byte	0x04, 0x17
        /*001a*/ 	.short	(.L_11 - .L_10)
.L_10:
        /*001c*/ 	.word	0x00000000
        /*0020*/ 	.short	0x0002
        /*0022*/ 	.short	0x0008
        /*0024*/ 	.byte	0x00, 0xf0, 0x11, 0x00


	//----- nvinfo : EIATTR_KPARAM_INFO
	.align		4
.L_11:
        /*0028*/ 	.byte	0x04, 0x17
        /*002a*/ 	.short	(.L_13 - .L_12)
.L_12:
        /*002c*/ 	.word	0x00000000
        /*0030*/ 	.short	0x0001
        /*0032*/ 	.short	0x0004
        /*0034*/ 	.byte	0x00, 0xf0, 0x11, 0x00


	//----- nvinfo : EIATTR_KPARAM_INFO
	.align		4
.L_13:
        /*0038*/ 	.byte	0x04, 0x17
        /*003a*/ 	.short	(.L_15 - .L_14)
.L_14:
        /*003c*/ 	.word	0x00000000
        /*0040*/ 	.short	0x0000
        /*0042*/ 	.short	0x0000
        /*0044*/ 	.byte	0x00, 0xf0, 0x11, 0x00


	//----- nvinfo : EIATTR_SPARSE_MMA_MASK
	.align		4
.L_15:
        /*0048*/ 	.byte	0x03, 0x50
        /*004a*/ 	.short	0x0000


	//----- nvinfo : EIATTR_MAXREG_COUNT
	.align		4
        /*004c*/ 	.byte	0x03, 0x1b
        /*004e*/ 	.short	0x00ff


	//----- nvinfo : EIATTR_NUM_BARRIERS
	.align		4
        /*0050*/ 	.byte	0x02, 0x4c
        /*0052*/ 	.byte	0x01
	.zero		1


	//----- nvinfo : EIATTR_MERCURY_ISA_VERSION
	.align		4
        /*0054*/ 	.byte	0x03, 0x5f
        /*0056*/ 	.short	0x0101


	//----- nvinfo : EIATTR_VRC_CTA_INIT_COUNT
	.align		4
        /*0058*/ 	.byte	0x02, 0x4a
	.zero		1
	.zero		1


	//----- nvinfo : EIATTR_EXIT_INSTR_OFFSETS
	.align		4
        /*005c*/ 	.byte	0x04, 0x1c
        /*005e*/ 	.short	(.L_17 - .L_16)


	//   ....[0]....
.L_16:
        /*0060*/ 	.word	0x000002b0


	//   ....[1]....
        /*0064*/ 	.word	0x00000340


	//----- nvinfo : EIATTR_CRS_STACK_SIZE
	.align		4
.L_17:
        /*0068*/ 	.byte	0x04, 0x1e
        /*006a*/ 	.short	(.L_19 - .L_18)
.L_18:
        /*006c*/ 	.word	0x00000000


	//----- nvinfo : EIATTR_CBANK_PARAM_SIZE
	.align		4
.L_19:
        /*0070*/ 	.byte	0x03, 0x19
        /*0072*/ 	.short	0x0018


	//----- nvinfo : EIATTR_PARAM_CBANK
	.align		4
        /*0074*/ 	.byte	0x04, 0x0a
        /*0076*/ 	.short	(.L_21 - .L_20)
	.align		4
.L_20:
        /*0078*/ 	.word	index@(.nv.constant0._Z10riemannSumffiPf)
        /*007c*/ 	.short	0x0380
        /*007e*/ 	.short	0x0018


	//----- nvinfo : EIATTR_SW_WAR
	.align		4
.L_21:
        /*0080*/ 	.byte	0x04, 0x36
        /*0082*/ 	.short	(.L_23 - .L_22)
.L_22:
        /*0084*/ 	.word	0x00000008
.L_23:


//--------------------- .nv.callgraph             --------------------------
	.section	.nv.callgraph,"",@"SHT_CUDA_CALLGRAPH"
	.align	4
	.sectionentsize	8
	.align		4
        /*0000*/ 	.word	0x00000000
	.align		4
        /*0004*/ 	.word	0xffffffff
	.align		4
        /*0008*/ 	.word	0x00000000
	.align		4
        /*000c*/ 	.word	0xfffffffe
	.align		4
        /*0010*/ 	.word	0x00000000
	.align		4
        /*0014*/ 	.word	0xfffffffd
	.align		4
        /*0018*/ 	.word	0x00000000
	.align		4
        /*001c*/ 	.word	0xfffffffc


//--------------------- .text._Z10riemannSumffiPf --------------------------
	.section	.text._Z10riemannSumffiPf,"ax",@progbits
	.align	128
        .global         _Z10riemannSumffiPf
        .type           _Z10riemannSumffiPf,@function
        .size           _Z10riemannSumffiPf,(.L_x_6 - _Z10riemannSumffiPf)
        .other          _Z10riemannSumffiPf,@"STO_CUDA_ENTRY STV_DEFAULT"
_Z10riemannSumffiPf:
.text._Z10riemannSumffiPf:
[----:B------:R-:W-:Y:S01]  /*0000*/  LDC R1, c[0x0][0x37c] ;  /* 0x0000df00ff017b82 */ /* 0x000fe20000000800 */
[----:B------:R-:W0:Y:S01]  /*0010*/  S2R R6, SR_TID.X ;  /* 0x0000000000067919 */ /* 0x000e220000002100 */
[----:B------:R-:W1:Y:S01]  /*0020*/  LDCU UR4, c[0x0][0x360] ;  /* 0x00006c00ff0477ac */ /* 0x000e620008000800 */
[----:B------:R-:W-:Y:S01]  /*0030*/  BSSY.RECONVERGENT B0, `(.L_x_0) ;  /* 0x0000013000007945 */ /* 0x000fe20003800200 */
[----:B------:R-:W-:Y:S01]  /*0040*/  IMAD.MOV.U32 R4, RZ, RZ, RZ ;  /* 0x000000ffff047224 */ /* 0x000fe200078e00ff */
[----:B------:R-:W0:Y:S01]  /*0050*/  S2R R7, SR_CTAID.X ;  /* 0x0000000000077919 */ /* 0x000e220000002500 */
[----:B------:R-:W2:Y:S01]  /*0060*/  LDCU UR5, c[0x0][0x388] ;  /* 0x00007100ff0577ac */ /* 0x000ea20008000800 */
[----:B-1----:R-:W-:Y:S02]  /*0070*/  IMAD.U32 R2, RZ, RZ, UR4 ;  /* 0x00000004ff027e24 */ /* 0x002fe4000f8e00ff */
[----:B0-----:R-:W-:-:S05]  /*0080*/  IMAD R0, R7, UR4, R6 ;  /* 0x0000000407007c24 */ /* 0x001fca000f8e0206 */
[----:B--2---:R-:W-:-:S13]  /*0090*/  ISETP.GE.AND P0, PT, R0, UR5, PT ;  /* 0x0000000500007c0c */ /* 0x004fda000bf06270 */
[----:B------:R-:W-:Y:S05]  /*00a0*/  @P0 BRA `(.L_x_1) ;  /* 0x00000000002c0947 */ /* 0x000fea0003800000 */
[----:B------:R-:W0:Y:S01]  /*00b0*/  LDC.64 R8, c[0x0][0x380] ;  /* 0x0000e000ff087b82 */ /* 0x000e220000000a00 */
[----:B------:R-:W1:Y:S01]  /*00c0*/  LDCU UR4, c[0x0][0x370] ;  /* 0x00006e00ff0477ac */ /* 0x000e620008000800 */
[----:B------:R-:W-:Y:S02]  /*00d0*/  HFMA2 R4, -RZ, RZ, 0, 0 ;  /* 0x00000000ff047431 */ /* 0x000fe400000001ff */
[----:B-1----:R-:W-:-:S07]  /*00e0*/  IMAD R5, R2, UR4, RZ ;  /* 0x0000000402057c24 */ /* 0x002fce000f8e02ff */
.L_x_2:
[----:B------:R-:W-:Y:S01]  /*00f0*/  I2FP.F32.S32 R3, R0 ;  /* 0x0000000000037245 */ /* 0x000fe20000201400 */
[----:B------:R-:W-:-:S04]  /*0100*/  IMAD.IADD R0, R5, 0x1, R0 ;  /* 0x0000000105007824 */ /* 0x000fc800078e0200 */
[----:B0-----:R-:W-:Y:S01]  /*0110*/  FFMA R3, R3, R9, R8 ;  /* 0x0000000903037223 */ /* 0x001fe20000000008 */
[----:B------:R-:W-:-:S03]  /*0120*/  ISETP.GE.AND P0, PT, R0, UR5, PT ;  /* 0x0000000500007c0c */ /* 0x000fc6000bf06270 */
[----:B------:R-:W-:-:S04]  /*0130*/  FMUL R3, R3, R3 ;  /* 0x0000000303037220 */ /* 0x000fc80000400000 */
[----:B------:R-:W-:-:S06]  /*0140*/  FFMA R4, R3, R9, R4 ;  /* 0x0000000903047223 */ /* 0x000fcc0000000004 */
[----:B------:R-:W-:Y:S05]  /*0150*/  @!P0 BRA `(.L_x_2) ;  /* 0xfffffffc00e48947 */ /* 0x000fea000383ffff */
.L_x_1:
[----:B------:R-:W-:Y:S05]  /*0160*/  BSYNC.RECONVERGENT B0 ;  /* 0x0000000000007941 */ /* 0x000fea0003800200 */
.L_x_0:
[----:B------:R-:W0:Y:S01]  /*0170*/  S2UR UR5, SR_CgaCtaId ;  /* 0x00000000000579c3 */ /* 0x000e220000008800 */
[----:B------:R-:W-:Y:S01]  /*0180*/  UMOV UR4, 0x400 ;  /* 0x0000040000047882 */ /* 0x000fe20000000000 */
[----:B------:R-:W-:Y:S02]  /*0190*/  ISETP.GE.U32.AND P1, PT, R2, 0x2, PT ;  /* 0x000000020200780c */ /* 0x000fe40003f26070 */
[----:B------:R-:W-:Y:S01]  /*01a0*/  ISETP.NE.AND P0, PT, R6, RZ, PT ;  /* 0x000000ff0600720c */ /* 0x000fe20003f05270 */
[----:B0-----:R-:W-:-:S06]  /*01b0*/  ULEA UR4, UR5, UR4, 0x18 ;  /* 0x0000000405047291 */ /* 0x001fcc000f8ec0ff */
[----:B------:R-:W-:-:S05]  /*01c0*/  LEA R3, R6, UR4, 0x2 ;  /* 0x0000000406037c11 */ /* 0x000fca000f8e10ff */
[----:B------:R0:W-:Y:S01]  /*01d0*/  STS [R3], R4 ;  /* 0x0000000403007388 */ /* 0x0001e20000000800 */
[----:B------:R-:W-:Y:S06]  /*01e0*/  BAR.SYNC.DEFER_BLOCKING 0x0 ;  /* 0x0000000000007b1d */ /* 0x000fec0000010000 */
[----:B------:R-:W-:Y:S05]  /*01f0*/  @!P1 BRA `(.L_x_3) ;  /* 0x00000000002c9947 */ /* 0x000fea0003800000 */
.L_x_4:
[----:B------:R-:W-:-:S04]  /*0200*/  SHF.R.U32.HI R8, RZ, 0x1, R2 ;  /* 0x00000001ff087819 */ /* 0x000fc80000011602 */
[----:B------:R-:W-:-:S13]  /*0210*/  ISETP.GE.U32.AND P1, PT, R6, R8, PT ;  /* 0x000000080600720c */ /* 0x000fda0003f26070 */
[----:B------:R-:W-:Y:S01]  /*0220*/  @!P1 LEA R0, R8, R3, 0x2 ;  /* 0x0000000308009211 */ /* 0x000fe200078e10ff */
[----:B------:R-:W-:Y:S05]  /*0230*/  @!P1 LDS R5, [R3] ;  /* 0x0000000003059984 */ /* 0x000fea0000000800 */
[----:B------:R-:W0:Y:S02]  /*0240*/  @!P1 LDS R0, [R0] ;  /* 0x0000000000009984 */ /* 0x000e240000000800 */
[----:B0-----:R-:W-:-:S05]  /*0250*/  @!P1 FADD R4, R0, R5 ;  /* 0x0000000500049221 */ /* 0x001fca0000000000 */
[----:B------:R1:W-:Y:S01]  /*0260*/  @!P1 STS [R3], R4 ;  /* 0x0000000403009388 */ /* 0x0003e20000000800 */
[----:B------:R-:W-:Y:S01]  /*0270*/  BAR.SYNC.DEFER_BLOCKING 0x0 ;  /* 0x0000000000007b1d */ /* 0x000fe20000010000 */
[----:B------:R-:W-:Y:S01]  /*0280*/  ISETP.GT.U32.AND P1, PT, R2, 0x3, PT ;  /* 0x000000030200780c */ /* 0x000fe20003f24070 */
[----:B------:R-:W-:-:S12]  /*0290*/  IMAD.MOV.U32 R2, RZ, RZ, R8 ;  /* 0x000000ffff027224 */ /* 0x000fd800078e0008 */
[----:B-1----:R-:W-:Y:S05]  /*02a0*/  @P1 BRA `(.L_x_4) ;  /* 0xfffffffc00d41947 */ /* 0x002fea000383ffff */
.L_x_3:
[----:B------:R-:W-:Y:S05]  /*02b0*/  @P0 EXIT ;  /* 0x000000000000094d */ /* 0x000fea0003800000 */
[----:B------:R-:W1:Y:S01]  /*02c0*/  S2UR UR5, SR_CgaCtaId ;  /* 0x00000000000579c3 */ /* 0x000e620000008800 */
[----:B------:R-:W-:-:S07]  /*02d0*/  UMOV UR4, 0x400 ;  /* 0x0000040000047882 */ /* 0x000fce0000000000 */
[----:B0-----:R-:W0:Y:S01]  /*02e0*/  LDC.64 R2, c[0x0][0x390] ;  /* 0x0000e400ff027b82 */ /* 0x001e220000000a00 */
[----:B-1----:R-:W-:Y:S01]  /*02f0*/  ULEA UR4, UR5, UR4, 0x18 ;  /* 0x0000000405047291 */ /* 0x002fe2000f8ec0ff */
[----:B0-----:R-:W-:-:S08]  /*0300*/  IMAD.WIDE.U32 R2, R7, 0x4, R2 ;  /* 0x0000000407027825 */ /* 0x001fd000078e0002 */
[----:B------:R-:W0:Y:S02]  /*0310*/  LDS R5, [UR4] ;  /* 0x00000004ff057984 */ /* 0x000e240008000800 */
[----:B------:R-:W0:Y:S02]  /*0320*/  LDCU.64 UR4, c[0x0][0x358] ;  /* 0x00006b00ff0477ac */ /* 0x000e240008000a00 */
[----:B0-----:R-:W-:Y:S01]  /*0330*/  STG.E desc[UR4][R2.64], R5 ;  /* 0x0000000502007986 */ /* 0x001fe2000c101904 */
[----:B------:R-:W-:Y:S05]  /*0340*/  EXIT ;  /* 0x000000000000794d */ /* 0x000fea0003800000 */
.L_x_5:
[----:B------:R-:W-:-:S00]  /*0350*/  BRA `(.L_x_5) ;  /* 0xfffffffc00fc7947 */ /* 0x000fc0000383ffff */
[----:B------:R-:W-:-:S00]  /*0360*/  NOP ;  /* 0x0000000000007918 */ /* 0x000fc00000000000 */
        /* <DEDUP_REMOVED lines=9> */
.L_x_6:


//--------------------- .nv.shared._Z10riemannSumffiPf --------------------------
	.section	.nv.shared._Z10riemannSumffiPf,"aw",@nobits
	.sectionflags	@""
	.align	16
	.zero		1024


//--------------------- .nv.shared.reserved.0     --------------------------
	.section	.nv.shared.reserved.0,"aw",@nobits
	.weak		__nv_reservedSMEM_offset_0_alias
	.size		__nv_reservedSMEM_offset_0_alias, 0, 64
	.other		__nv_reservedSMEM_offset_0_alias,@"STO_CUDA_RESERVED_SHARED STV_DEFAULT"
__nv_reservedSMEM_offset_0_alias:
	.zero		0
	.zero		64


//--------------------- .nv.constant0._Z10riemannSumffiPf --------------------------
	.section	.nv.constant0._Z10riemannSumffiPf,"a",@progbits
	.sectionflags	@""
	.align	4
.nv.constant0._Z10riemannSumffiPf:
	.zero		920


//--------------------- SYMBOLS --------------------------

	.type		.nv.reservedSmem.offset0,@object
	.size		.nv.reservedSmem.offset0,0x4
	.type		.nv.reservedSmem.cap,@object
	.size		.nv.reservedSmem.cap,0x4
